	.headerflags	@"EF_CUDA_TEXMODE_UNIFIED EF_CUDA_64BIT_ADDRESS EF_CUDA_ACCELERATORS EF_CUDA_SM90 EF_CUDA_VIRTUAL_SM(EF_CUDA_SM90)"
	.elftype	@"ET_EXEC"


//--------------------- .nv.info                  --------------------------
	.section	.nv.info,"",@"SHT_CUDA_INFO"
	.align	4


	//----- nvinfo : EIATTR_REGCOUNT
	.align		4
        /*0000*/ 	.byte	0x04, 0x2f
        /*0002*/ 	.short	(.L_1 - .L_0)
	.align		4
.L_0:
        /*0004*/ 	.word	index@(triton_poi_fused_constant_pad_nd_max_pool2d_with_indices_0)
        /*0008*/ 	.word	0x0000001a


	//----- nvinfo : EIATTR_MIN_STACK_SIZE
	.align		4
.L_1:
        /*000c*/ 	.byte	0x04, 0x12
        /*000e*/ 	.short	(.L_3 - .L_2)
	.align		4
.L_2:
        /*0010*/ 	.word	index@(triton_poi_fused_constant_pad_nd_max_pool2d_with_indices_0)
        /*0014*/ 	.word	0x00000000


	//----- nvinfo : EIATTR_FRAME_SIZE
	.align		4
.L_3:
        /*0018*/ 	.byte	0x04, 0x11
        /*001a*/ 	.short	(.L_5 - .L_4)
	.align		4
.L_4:
        /*001c*/ 	.word	index@(triton_poi_fused_constant_pad_nd_max_pool2d_with_indices_0)
        /*0020*/ 	.word	0x00000000


	//----- nvinfo : EIATTR_MIN_STACK_SIZE
	.align		4
.L_5:
        /*0024*/ 	.byte	0x04, 0x12
        /*0026*/ 	.short	(.L_7 - .L_6)
	.align		4
.L_6:
        /*0028*/ 	.word	index@(triton_poi_fused_constant_pad_nd_max_pool2d_with_indices_0)
        /*002c*/ 	.word	0x00000000
.L_7:


//--------------------- .nv.info.triton_poi_fused_constant_pad_nd_max_pool2d_with_indices_0 --------------------------
	.section	.nv.info.triton_poi_fused_constant_pad_nd_max_pool2d_with_indices_0,"",@"SHT_CUDA_INFO"
	.sectionflags	@""
	.align	4


	//----- nvinfo : EIATTR_CUDA_API_VERSION
	.align		4
        /*0000*/ 	.byte	0x04, 0x37
        /*0002*/ 	.short	(.L_9 - .L_8)
.L_8:
        /*0004*/ 	.word	0x0000007c


	//----- nvinfo : EIATTR_KPARAM_INFO
	.align		4
.L_9:
        /*0008*/ 	.byte	0x04, 0x17
        /*000a*/ 	.short	(.L_11 - .L_10)
.L_10:
        /*000c*/ 	.word	0x00000000
        /*0010*/ 	.short	0x0002
        /*0012*/ 	.short	0x0010
        /*0014*/ 	.byte	0x00, 0xf0, 0x11, 0x00


	//----- nvinfo : EIATTR_KPARAM_INFO
	.align		4
.L_11:
        /*0018*/ 	.byte	0x04, 0x17
        /*001a*/ 	.short	(.L_13 - .L_12)
.L_12:
        /*001c*/ 	.word	0x00000000
        /*0020*/ 	.short	0x0001
        /*0022*/ 	.short	0x0008
        /*0024*/ 	.byte	0x00, 0xf4, 0x21, 0x00


	//----- nvinfo : EIATTR_KPARAM_INFO
	.align		4
.L_13:
        /*0028*/ 	.byte	0x04, 0x17
        /*002a*/ 	.short	(.L_15 - .L_14)
.L_14:
        /*002c*/ 	.word	0x00000000
        /*0030*/ 	.short	0x0000
        /*0032*/ 	.short	0x0000
        /*0034*/ 	.byte	0x00, 0xf4, 0x21, 0x00


	//----- nvinfo : EIATTR_SPARSE_MMA_MASK
	.align		4
.L_15:
        /*0038*/ 	.byte	0x03, 0x50
        /*003a*/ 	.short	0x0000


	//----- nvinfo : EIATTR_MAXREG_COUNT
	.align		4
        /*003c*/ 	.byte	0x03, 0x1b
        /*003e*/ 	.short	0x00ff


	//----- nvinfo : EIATTR_EXIT_INSTR_OFFSETS
	.align		4
        /*0040*/ 	.byte	0x04, 0x1c
        /*0042*/ 	.short	(.L_17 - .L_16)


	//   ....[0]....
.L_16:
        /*0044*/ 	.word	0x00000f50


	//   ....[1]....
        /*0048*/ 	.word	0x00000f70


	//----- nvinfo : EIATTR_REQNTID
	.align		4
.L_17:
        /*004c*/ 	.byte	0x04, 0x10
        /*004e*/ 	.short	(.L_19 - .L_18)
.L_18:
        /*0050*/ 	.word	0x00000080
        /*0054*/ 	.word	0x00000001
        /*0058*/ 	.word	0x00000001


	//----- nvinfo : EIATTR_CBANK_PARAM_SIZE
	.align		4
.L_19:
        /*005c*/ 	.byte	0x03, 0x19
        /*005e*/ 	.short	0x0014


	//----- nvinfo : EIATTR_PARAM_CBANK
	.align		4
        /*0060*/ 	.byte	0x04, 0x0a
        /*0062*/ 	.short	(.L_21 - .L_20)
	.align		4
.L_20:
        /*0064*/ 	.word	index@(.nv.constant0.triton_poi_fused_constant_pad_nd_max_pool2d_with_indices_0)
        /*0068*/ 	.short	0x0210
        /*006a*/ 	.short	0x0014


	//----- nvinfo : EIATTR_SW_WAR
	.align		4
.L_21:
        /*006c*/ 	.byte	0x04, 0x36
        /*006e*/ 	.short	(.L_23 - .L_22)
.L_22:
        /*0070*/ 	.word	0x00000008
.L_23:


//--------------------- .nv.callgraph             --------------------------
	.section	.nv.callgraph,"",@"SHT_CUDA_CALLGRAPH"
	.align	4
	.sectionentsize	8
	.align		4
        /*0000*/ 	.word	0x00000000
	.align		4
        /*0004*/ 	.word	0xffffffff
	.align		4
        /*0008*/ 	.word	0x00000000
	.align		4
        /*000c*/ 	.word	0xfffffffe
	.align		4
        /*0010*/ 	.word	0x00000000
	.align		4
        /*0014*/ 	.word	0xfffffffd
	.align		4
        /*0018*/ 	.word	0x00000000
	.align		4
        /*001c*/ 	.word	0xfffffffc


//--------------------- .text.triton_poi_fused_constant_pad_nd_max_pool2d_with_indices_0 --------------------------
	.section	.text.triton_poi_fused_constant_pad_nd_max_pool2d_with_indices_0,"ax",@progbits
	.align	128
        .global         triton_poi_fused_constant_pad_nd_max_pool2d_with_indices_0
        .type           triton_poi_fused_constant_pad_nd_max_pool2d_with_indices_0,@function
        .size           triton_poi_fused_constant_pad_nd_max_pool2d_with_indices_0,(.L_x_1 - triton_poi_fused_constant_pad_nd_max_pool2d_with_indices_0)
        .other          triton_poi_fused_constant_pad_nd_max_pool2d_with_indices_0,@"STO_CUDA_ENTRY STV_DEFAULT"
triton_poi_fused_constant_pad_nd_max_pool2d_with_indices_0:
.text.triton_poi_fused_constant_pad_nd_max_pool2d_with_indices_0:
[----:B------:R-:W0:Y:S02]  /*0000*/  LDC R1, c[0x0][0x28] ;  /* 0x00000a00ff017b82 */ /* 0x000e240000000800 */
[----:B------:R-:W1:Y:S01]  /*0010*/  S2R R0, SR_TID.X ;  /* 0x0000000000007919 */ /* 0x000e620000002100 */
[----:B------:R-:W-:Y:S02]  /*0020*/  CS2R R20, SRZ ;  /* 0x0000000000147805 */ /* 0x000fe4000001ff00 */
[----:B------:R-:W-:Y:S01]  /*0030*/  CS2R R22, SRZ ;  /* 0x0000000000167805 */ /* 0x000fe2000001ff00 */
[----:B------:R-:W-:Y:S01]  /*0040*/  ULDC.64 UR4, c[0x0][0x208] ;  /* 0x0000820000047ab9 */ /* 0x000fe20000000a00 */
[----:B------:R-:W2:Y:S01]  /*0050*/  S2R R3, SR_CTAID.X ;  /* 0x0000000000037919 */ /* 0x000ea20000002500 */
[----:B-1----:R-:W-:-:S05]  /*0060*/  IMAD.SHL.U32 R0, R0, 0x2, RZ ;  /* 0x0000000200007824 */ /* 0x002fca00078e00ff */
[----:B------:R-:W-:-:S05]  /*0070*/  LOP3.LUT R0, R0, 0xfe, RZ, 0xc0, !PT ;  /* 0x000000fe00007812 */ /* 0x000fca00078ec0ff */
[----:B--2---:R-:W-:-:S04]  /*0080*/  IMAD R6, R3, 0x100, R0 ;  /* 0x0000010003067824 */ /* 0x004fc800078e0200 */
[----:B------:R-:W-:-:S04]  /*0090*/  IMAD.HI R0, R6, 0x55555556, RZ ;  /* 0x5555555606007827 */ /* 0x000fc800078e02ff */
[----:B------:R-:W-:Y:S01]  /*00a0*/  VIADD R5, R6, 0x1 ;  /* 0x0000000106057836 */ /* 0x000fe20000000000 */
[----:B------:R-:W-:Y:S01]  /*00b0*/  LEA.HI R11, R0, R0, RZ, 0x1 ;  /* 0x00000000000b7211 */ /* 0x000fe200078f08ff */
[----:B------:R-:W-:-:S04]  /*00c0*/  IMAD.HI R7, R6, 0x38e38e39, RZ ;  /* 0x38e38e3906077827 */ /* 0x000fc800078e02ff */
[----:B------:R-:W-:Y:S01]  /*00d0*/  IMAD.HI R2, R11, 0x55555556, RZ ;  /* 0x555555560b027827 */ /* 0x000fe200078e02ff */
[----:B------:R-:W-:-:S03]  /*00e0*/  SHF.R.U32.HI R8, RZ, 0x1, R7 ;  /* 0x00000001ff087819 */ /* 0x000fc60000011607 */
[----:B------:R-:W-:Y:S01]  /*00f0*/  IMAD.HI R0, R5, 0x55555556, RZ ;  /* 0x5555555605007827 */ /* 0x000fe200078e02ff */
[----:B------:R-:W-:Y:S02]  /*0100*/  LEA.HI R10, R2, R2, RZ, 0x1 ;  /* 0x00000002020a7211 */ /* 0x000fe400078f08ff */
[----:B------:R-:W1:Y:S01]  /*0110*/  LDC.64 R2, c[0x0][0x210] ;  /* 0x00008400ff027b82 */ /* 0x000e620000000a00 */
[----:B------:R-:W-:Y:S01]  /*0120*/  IMAD R4, R11, -0x3, R6 ;  /* 0xfffffffd0b047824 */ /* 0x000fe200078e0206 */
[----:B------:R-:W-:Y:S01]  /*0130*/  LEA.HI R0, R0, R0, RZ, 0x1 ;  /* 0x0000000000007211 */ /* 0x000fe200078f08ff */
[----:B------:R-:W-:Y:S01]  /*0140*/  IMAD R11, R10, -0x3, R11 ;  /* 0xfffffffd0a0b7824 */ /* 0x000fe200078e020b */
[----:B------:R-:W-:Y:S01]  /*0150*/  LEA.HI R7, R7, R8, RZ, 0x1 ;  /* 0x0000000807077211 */ /* 0x000fe200078f08ff */
[----:B------:R-:W-:-:S03]  /*0160*/  IMAD.HI R9, R5, 0x38e38e39, RZ ;  /* 0x38e38e3905097827 */ /* 0x000fc600078e02ff */
[----:B------:R-:W-:Y:S01]  /*0170*/  ISETP.GT.AND P2, PT, R11, RZ, PT ;  /* 0x000000ff0b00720c */ /* 0x000fe20003f44270 */
[----:B------:R-:W-:Y:S01]  /*0180*/  IMAD.SHL.U32 R8, R4, 0x2, RZ ;  /* 0x0000000204087824 */ /* 0x000fe200078e00ff */
[----:B------:R-:W-:Y:S01]  /*0190*/  SHF.R.U32.HI R10, RZ, 0x1, R9 ;  /* 0x00000001ff0a7819 */ /* 0x000fe20000011609 */
[----:B------:R-:W-:Y:S01]  /*01a0*/  IMAD.HI R13, R0, 0x55555556, RZ ;  /* 0x55555556000d7827 */ /* 0x000fe200078e02ff */
[----:B------:R-:W-:-:S03]  /*01b0*/  ISETP.GT.AND P5, PT, R4, RZ, P2 ;  /* 0x000000ff0400720c */ /* 0x000fc600017a4270 */
[----:B------:R-:W-:Y:S01]  /*01c0*/  IMAD R12, R7, 0x10, R8 ;  /* 0x00000010070c7824 */ /* 0x000fe200078e0208 */
[----:B------:R-:W-:Y:S01]  /*01d0*/  LEA.HI R13, R13, R13, RZ, 0x1 ;  /* 0x0000000d0d0d7211 */ /* 0x000fe200078f08ff */
[----:B------:R-:W-:Y:S01]  /*01e0*/  IMAD R5, R0, -0x3, R5 ;  /* 0xfffffffd00057824 */ /* 0x000fe200078e0205 */
[----:B------:R-:W-:Y:S01]  /*01f0*/  LEA.HI R7, R9, R10, RZ, 0x1 ;  /* 0x0000000a09077211 */ /* 0x000fe200078f08ff */
[----:B------:R-:W-:Y:S01]  /*0200*/  IMAD R9, R11, 0x8, R12 ;  /* 0x000000080b097824 */ /* 0x000fe200078e020c */
[----:B------:R-:W-:Y:S01]  /*0210*/  ISETP.LT.AND P0, PT, R6, 0x90, P5 ;  /* 0x000000900600780c */ /* 0x000fe20002f01270 */
[----:B------:R-:W-:Y:S02]  /*0220*/  IMAD R0, R13, -0x3, R0 ;  /* 0xfffffffd0d007824 */ /* 0x000fe400078e0200 */
[C---:B------:R-:W-:Y:S02]  /*0230*/  VIADD R17, R9.reuse, 0xfffffff6 ;  /* 0xfffffff609117836 */ /* 0x040fe40000000000 */
[----:B------:R-:W-:Y:S01]  /*0240*/  VIADD R13, R9, 0xfffffff7 ;  /* 0xfffffff7090d7836 */ /* 0x000fe20000000000 */
[----:B------:R-:W-:Y:S01]  /*0250*/  ISETP.GT.AND P3, PT, R0, RZ, PT ;  /* 0x000000ff0000720c */ /* 0x000fe20003f64270 */
[----:B------:R-:W-:-:S02]  /*0260*/  IMAD.SHL.U32 R10, R5, 0x2, RZ ;  /* 0x00000002050a7824 */ /* 0x000fc400078e00ff */
[----:B-1----:R-:W-:Y:S01]  /*0270*/  IMAD.WIDE R16, R17, 0x4, R2 ;  /* 0x0000000411107825 */ /* 0x002fe200078e0202 */
[----:B------:R-:W-:-:S03]  /*0280*/  ISETP.GT.AND P1, PT, R5, RZ, P3 ;  /* 0x000000ff0500720c */ /* 0x000fc60001f24270 */
[----:B------:R-:W-:Y:S01]  /*0290*/  IMAD.WIDE R12, R13, 0x4, R2 ;  /* 0x000000040d0c7825 */ /* 0x000fe200078e0202 */
[----:B------:R-:W2:Y:S03]  /*02a0*/  @P0 LDG.E.EL R20, desc[UR4][R16.64] ;  /* 0x0000000410140981 */ /* 0x000ea6000c2e1900 */
[----:B------:R-:W-:Y:S01]  /*02b0*/  IMAD R7, R7, 0x10, R10 ;  /* 0x0000001007077824 */ /* 0x000fe200078e020a */
[----:B------:R-:W3:Y:S01]  /*02c0*/  @P0 LDG.E.EL R22, desc[UR4][R12.64] ;  /* 0x000000040c160981 */ /* 0x000ee2000c2e1900 */
[----:B------:R-:W-:Y:S02]  /*02d0*/  ISETP.LT.AND P4, PT, R6, 0x90, P1 ;  /* 0x000000900600780c */ /* 0x000fe40000f81270 */
[----:B------:R-:W-:-:S04]  /*02e0*/  IMAD R7, R0, 0x8, R7 ;  /* 0x0000000800077824 */ /* 0x000fc800078e0207 */
[C---:B------:R-:W-:Y:S02]  /*02f0*/  VIADD R15, R7.reuse, 0xfffffff7 ;  /* 0xfffffff7070f7836 */ /* 0x040fe40000000000 */
[----:B------:R-:W-:Y:S02]  /*0300*/  VIADD R19, R7, 0xfffffff6 ;  /* 0xfffffff607137836 */ /* 0x000fe40000000000 */
[----:B------:R-:W-:-:S04]  /*0310*/  IMAD.WIDE R14, R15, 0x4, R2 ;  /* 0x000000040f0e7825 */ /* 0x000fc800078e0202 */
[----:B------:R-:W-:Y:S01]  /*0320*/  IMAD.WIDE R18, R19, 0x4, R2 ;  /* 0x0000000413127825 */ /* 0x000fe200078e0202 */
[----:B------:R-:W4:Y:S04]  /*0330*/  @P4 LDG.E.EL R23, desc[UR4][R14.64] ;  /* 0x000000040e174981 */ /* 0x000f28000c2e1900 */
[----:B------:R1:W5:Y:S02]  /*0340*/  @P4 LDG.E.EL R21, desc[UR4][R18.64] ;  /* 0x0000000412154981 */ /* 0x000364000c2e1900 */
[----:B-1----:R-:W-:Y:S02]  /*0350*/  P2R R18, PR, RZ, 0x20 ;  /* 0x00000020ff127803 */ /* 0x002fe40000000000 */
[----:B------:R-:W-:Y:S01]  /*0360*/  ISETP.GT.AND P6, PT, R5, -0x1, PT ;  /* 0xffffffff0500780c */ /* 0x000fe20003fc4270 */
[----:B------:R-:W-:-:S02]  /*0370*/  VIADD R8, R8, 0x1 ;  /* 0x0000000108087836 */ /* 0x000fc40000000000 */
[----:B------:R-:W-:-:S04]  /*0380*/  VIADD R15, R9, 0xfffffff8 ;  /* 0xfffffff8090f7836 */ /* 0x000fc80000000000 */
[----:B------:R-:W-:Y:S01]  /*0390*/  IMAD.WIDE R14, R15, 0x4, R2 ;  /* 0x000000040f0e7825 */ /* 0x000fe200078e0202 */
[----:B--2---:R-:W-:Y:S02]  /*03a0*/  SEL R20, R20, RZ, P0 ;  /* 0x000000ff14147207 */ /* 0x004fe40000000000 */
[----:B---3--:R-:W-:Y:S02]  /*03b0*/  SEL R12, R22, RZ, P0 ;  /* 0x000000ff160c7207 */ /* 0x008fe40000000000 */
[----:B------:R-:W-:Y:S02]  /*03c0*/  FSEL R20, R20, -INF , P5 ;  /* 0xff80000014147808 */ /* 0x000fe40002800000 */
[----:B------:R-:W-:Y:S02]  /*03d0*/  FSEL R12, R12, -INF , P2 ;  /* 0xff8000000c0c7808 */ /* 0x000fe40001000000 */
[----:B------:R-:W-:-:S04]  /*03e0*/  ISETP.GT.AND P5, PT, R4, -0x1, PT ;  /* 0xffffffff0400780c */ /* 0x000fc80003fa4270 */
[----:B------:R-:W-:-:S04]  /*03f0*/  FSEL R13, R12, -INF , P5 ;  /* 0xff8000000c0d7808 */ /* 0x000fc80002800000 */
[----:B------:R-:W-:Y:S02]  /*0400*/  FSETP.GT.AND P2, PT, R13, R20, PT ;  /* 0x000000140d00720b */ /* 0x000fe40003f44000 */
[----:B----4-:R-:W-:Y:S02]  /*0410*/  SEL R16, R23, RZ, P4 ;  /* 0x000000ff17107207 */ /* 0x010fe40002000000 */
[----:B-----5:R-:W-:Y:S02]  /*0420*/  SEL R21, R21, RZ, P4 ;  /* 0x000000ff15157207 */ /* 0x020fe40002000000 */
[----:B------:R-:W-:Y:S02]  /*0430*/  FSEL R16, R16, -INF , P3 ;  /* 0xff80000010107808 */ /* 0x000fe40001800000 */
[----:B------:R-:W-:Y:S02]  /*0440*/  FSEL R21, R21, -INF , P1 ;  /* 0xff80000015157808 */ /* 0x000fe40000800000 */
[----:B------:R-:W-:-:S02]  /*0450*/  FSETP.NAN.AND P1, PT, R13, R13, PT ;  /* 0x0000000d0d00720b */ /* 0x000fc40003f28000 */
[----:B------:R-:W-:Y:S02]  /*0460*/  FSEL R16, R16, -INF , P6 ;  /* 0xff80000010107808 */ /* 0x000fe40003000000 */
[----:B------:R-:W-:Y:S02]  /*0470*/  @!P2 FSEL R13, R13, R20, P1 ;  /* 0x000000140d0da208 */ /* 0x000fe40000800000 */
[C---:B------:R-:W-:Y:S02]  /*0480*/  FSETP.GT.AND P1, PT, R16.reuse, R21, PT ;  /* 0x000000151000720b */ /* 0x040fe40003f24000 */
[----:B------:R-:W-:Y:S02]  /*0490*/  FSETP.NAN.AND P2, PT, R16, R16, PT ;  /* 0x000000101000720b */ /* 0x000fe40003f48000 */
[----:B------:R-:W-:-:S09]  /*04a0*/  ISETP.LT.AND P5, PT, R8, 0x5, P5 ;  /* 0x000000050800780c */ /* 0x000fd20002fa1270 */
[----:B------:R-:W-:Y:S02]  /*04b0*/  @!P1 FSEL R16, R16, R21, P2 ;  /* 0x0000001510109208 */ /* 0x000fe40001000000 */
[----:B------:R-:W-:-:S04]  /*04c0*/  ISETP.GT.AND P1, PT, R11, RZ, P5 ;  /* 0x000000ff0b00720c */ /* 0x000fc80002f24270 */
[----:B------:R-:W-:Y:S01]  /*04d0*/  ISETP.LT.AND P3, PT, R6, 0x90, P1 ;  /* 0x000000900600780c */ /* 0x000fe20000f61270 */
[----:B------:R-:W-:-:S12]  /*04e0*/  IMAD.MOV.U32 R8, RZ, RZ, RZ ;  /* 0x000000ffff087224 */ /* 0x000fd800078e00ff */
[----:B------:R1:W2:Y:S01]  /*04f0*/  @P3 LDG.E.EL R8, desc[UR4][R14.64] ;  /* 0x000000040e083981 */ /* 0x0002a2000c2e1900 */
[----:B------:R-:W-:Y:S01]  /*0500*/  VIADD R10, R10, 0x1 ;  /* 0x000000010a0a7836 */ /* 0x000fe20000000000 */
[----:B------:R-:W-:-:S04]  /*0510*/  P2R R17, PR, RZ, 0x20 ;  /* 0x00000020ff117803 */ /* 0x000fc80000000000 */
[----:B------:R-:W-:Y:S01]  /*0520*/  ISETP.LT.AND P5, PT, R10, 0x5, P6 ;  /* 0x000000050a00780c */ /* 0x000fe200037a1270 */
[----:B------:R-:W-:Y:S02]  /*0530*/  IMAD.MOV.U32 R19, RZ, RZ, RZ ;  /* 0x000000ffff137224 */ /* 0x000fe400078e00ff */
[----:B-1----:R-:W-:Y:S02]  /*0540*/  VIADD R15, R9, 0xfffffffa ;  /* 0xfffffffa090f7836 */ /* 0x002fe40000000000 */
[----:B------:R-:W-:Y:S02]  /*0550*/  IMAD.MOV.U32 R10, RZ, RZ, RZ ;  /* 0x000000ffff0a7224 */ /* 0x000fe400078e00ff */
[----:B------:R-:W-:-:S05]  /*0560*/  IMAD.WIDE R14, R15, 0x4, R2 ;  /* 0x000000040f0e7825 */ /* 0x000fca00078e0202 */
[----:B------:R-:W3:Y:S01]  /*0570*/  @P0 LDG.E.EL R10, desc[UR4][R14.64] ;  /* 0x000000040e0a0981 */ /* 0x000ee2000c2e1900 */
[----:B--2---:R-:W-:-:S04]  /*0580*/  SEL R8, R8, RZ, P3 ;  /* 0x000000ff08087207 */ /* 0x004fc80001800000 */
[----:B------:R-:W-:-:S04]  /*0590*/  FSEL R8, R8, -INF , P1 ;  /* 0xff80000008087808 */ /* 0x000fc80000800000 */
[C---:B------:R-:W-:Y:S02]  /*05a0*/  FSETP.NAN.AND P1, PT, R8.reuse, R8, PT ;  /* 0x000000080800720b */ /* 0x040fe40003f28000 */
[----:B------:R-:W-:-:S11]  /*05b0*/  FSETP.GT.AND P2, PT, R8, R13, PT ;  /* 0x0000000d0800720b */ /* 0x000fd60003f44000 */
[----:B------:R-:W-:Y:S02]  /*05c0*/  @!P1 FSEL R8, R8, R13, P2 ;  /* 0x0000000d08089208 */ /* 0x000fe40001000000 */
[----:B------:R-:W-:-:S04]  /*05d0*/  ISETP.GT.AND P1, PT, R0, RZ, P5 ;  /* 0x000000ff0000720c */ /* 0x000fc80002f24270 */
[----:B------:R-:W-:Y:S01]  /*05e0*/  ISETP.LT.AND P2, PT, R6, 0x90, P1 ;  /* 0x000000900600780c */ /* 0x000fe20000f41270 */
[----:B------:R-:W-:-:S04]  /*05f0*/  VIADD R13, R7, 0xfffffff8 ;  /* 0xfffffff8070d7836 */ /* 0x000fc80000000000 */
[----:B------:R-:W-:-:S08]  /*0600*/  IMAD.WIDE R12, R13, 0x4, R2 ;  /* 0x000000040d0c7825 */ /* 0x000fd000078e0202 */
[----:B------:R1:W2:Y:S01]  /*0610*/  @P2 LDG.E.EL R19, desc[UR4][R12.64] ;  /* 0x000000040c132981 */ /* 0x0002a2000c2e1900 */
[----:B---3--:R-:W-:Y:S02]  /*0620*/  SEL R10, R10, RZ, P0 ;  /* 0x000000ff0a0a7207 */ /* 0x008fe40000000000 */
[----:B------:R-:W-:Y:S01]  /*0630*/  ISETP.GT.AND P0, PT, R4, RZ, PT ;  /* 0x000000ff0400720c */ /* 0x000fe20003f04270 */
[----:B-1----:R-:W-:-:S04]  /*0640*/  VIADD R13, R7, 0xfffffffa ;  /* 0xfffffffa070d7836 */ /* 0x002fc80000000000 */
[----:B------:R-:W-:Y:S01]  /*0650*/  IMAD.WIDE R14, R13, 0x4, R2 ;  /* 0x000000040d0e7825 */ /* 0x000fe200078e0202 */
[----:B--2---:R-:W-:-:S04]  /*0660*/  SEL R19, R19, RZ, P2 ;  /* 0x000000ff13137207 */ /* 0x004fc80001000000 */
[----:B------:R-:W-:-:S04]  /*0670*/  FSEL R19, R19, -INF , P1 ;  /* 0xff80000013137808 */ /* 0x000fc80000800000 */
[C---:B------:R-:W-:Y:S02]  /*0680*/  FSETP.NAN.AND P1, PT, R19.reuse, R19, PT ;  /* 0x000000131300720b */ /* 0x040fe40003f28000 */
[----:B------:R-:W-:-:S11]  /*0690*/  FSETP.GT.AND P6, PT, R19, R16, PT ;  /* 0x000000101300720b */ /* 0x000fd60003fc4000 */
[----:B------:R-:W-:Y:S02]  /*06a0*/  @!P1 FSEL R19, R19, R16, P6 ;  /* 0x0000001013139208 */ /* 0x000fe40003000000 */
[----:B------:R-:W-:-:S04]  /*06b0*/  ISETP.GT.AND P1, PT, R11, -0x1, PT ;  /* 0xffffffff0b00780c */ /* 0x000fc80003f24270 */
[----:B------:R-:W-:-:S04]  /*06c0*/  FSEL R10, R10, -INF , P1 ;  /* 0xff8000000a0a7808 */ /* 0x000fc80000800000 */
[----:B------:R-:W-:-:S04]  /*06d0*/  FSEL R10, R10, -INF , P0 ;  /* 0xff8000000a0a7808 */ /* 0x000fc80000000000 */
[C---:B------:R-:W-:Y:S02]  /*06e0*/  FSETP.NAN.AND P0, PT, R10.reuse, R10, PT ;  /* 0x0000000a0a00720b */ /* 0x040fe40003f08000 */
[----:B------:R-:W-:-:S11]  /*06f0*/  FSETP.GT.AND P6, PT, R10, R8, PT ;  /* 0x000000080a00720b */ /* 0x000fd60003fc4000 */
[----:B------:R-:W-:Y:S01]  /*0700*/  @!P0 FSEL R10, R10, R8, P6 ;  /* 0x000000080a0a8208 */ /* 0x000fe20003000000 */
[----:B------:R-:W-:-:S06]  /*0710*/  IMAD.MOV.U32 R8, RZ, RZ, RZ ;  /* 0x000000ffff087224 */ /* 0x000fcc00078e00ff */
[----:B------:R1:W2:Y:S01]  /*0720*/  @P4 LDG.E.EL R8, desc[UR4][R14.64] ;  /* 0x000000040e084981 */ /* 0x0002a2000c2e1900 */
[----:B------:R-:W-:Y:S02]  /*0730*/  ISETP.GT.AND P0, PT, R0, -0x1, PT ;  /* 0xffffffff0000780c */ /* 0x000fe40003f04270 */
[----:B------:R-:W-:Y:S02]  /*0740*/  ISETP.GT.AND P6, PT, R5, RZ, PT ;  /* 0x000000ff0500720c */ /* 0x000fe40003fc4270 */
[----:B------:R-:W-:Y:S02]  /*0750*/  P2R R20, PR, RZ, 0x20 ;  /* 0x00000020ff147803 */ /* 0x000fe40000000000 */
[----:B------:R-:W-:Y:S01]  /*0760*/  LOP3.LUT R13, R11, R4, RZ, 0xfc, !PT ;  /* 0x000000040b0d7212 */ /* 0x000fe200078efcff */
[----:B-1----:R-:W-:-:S04]  /*0770*/  VIADD R15, R9, 0xfffffffb ;  /* 0xfffffffb090f7836 */ /* 0x002fc80000000000 */
[----:B------:R-:W-:Y:S01]  /*0780*/  IMAD.WIDE R14, R15, 0x4, R2 ;  /* 0x000000040f0e7825 */ /* 0x000fe200078e0202 */
[----:B--2---:R-:W-:-:S04]  /*0790*/  SEL R8, R8, RZ, P4 ;  /* 0x000000ff08087207 */ /* 0x004fc80002000000 */
[----:B------:R-:W-:-:S04]  /*07a0*/  FSEL R8, R8, -INF , P0 ;  /* 0xff80000008087808 */ /* 0x000fc80000000000 */
[----:B------:R-:W-:-:S04]  /*07b0*/  FSEL R16, R8, -INF , P6 ;  /* 0xff80000008107808 */ /* 0x000fc80003000000 */
[C---:B------:R-:W-:Y:S02]  /*07c0*/  FSETP.NAN.AND P5, PT, R16.reuse, R16, PT ;  /* 0x000000101000720b */ /* 0x040fe40003fa8000 */
[----:B------:R-:W-:-:S11]  /*07d0*/  FSETP.GT.AND P6, PT, R16, R19, PT ;  /* 0x000000131000720b */ /* 0x000fd60003fc4000 */
[----:B------:R-:W-:Y:S02]  /*07e0*/  @!P5 FSEL R16, R16, R19, P6 ;  /* 0x000000131010d208 */ /* 0x000fe40003000000 */
[----:B------:R-:W-:-:S04]  /*07f0*/  ISETP.NE.AND P5, PT, R18, RZ, PT ;  /* 0x000000ff1200720c */ /* 0x000fc80003fa5270 */
[----:B------:R-:W-:-:S04]  /*0800*/  ISETP.GT.AND P5, PT, R13, -0x1, P5 ;  /* 0xffffffff0d00780c */ /* 0x000fc80002fa4270 */
[----:B------:R-:W-:Y:S01]  /*0810*/  ISETP.LT.AND P5, PT, R6, 0x90, P5 ;  /* 0x000000900600780c */ /* 0x000fe20002fa1270 */
[----:B------:R-:W-:-:S12]  /*0820*/  IMAD.MOV.U32 R8, RZ, RZ, RZ ;  /* 0x000000ffff087224 */ /* 0x000fd800078e00ff */
[----:B------:R1:W2:Y:S01]  /*0830*/  @P5 LDG.E.EL R8, desc[UR4][R14.64] ;  /* 0x000000040e085981 */ /* 0x0002a2000c2e1900 */
[----:B------:R-:W-:-:S04]  /*0840*/  LOP3.LUT R12, R0, R5, RZ, 0xfc, !PT ;  /* 0x00000005000c7212 */ /* 0x000fc800078efcff */
[----:B------:R-:W-:Y:S01]  /*0850*/  ISETP.GT.AND P4, PT, R12, -0x1, P4 ;  /* 0xffffffff0c00780c */ /* 0x000fe20002784270 */
[----:B------:R-:W-:-:S04]  /*0860*/  VIADD R21, R7, 0xfffffffb ;  /* 0xfffffffb07157836 */ /* 0x000fc80000000000 */
[----:B-1----:R-:W-:Y:S01]  /*0870*/  IMAD.WIDE R14, R21, 0x4, R2 ;  /* 0x00000004150e7825 */ /* 0x002fe200078e0202 */
[----:B--2---:R-:W-:Y:S02]  /*0880*/  SEL R8, R8, RZ, P5 ;  /* 0x000000ff08087207 */ /* 0x004fe40002800000 */
[----:B------:R-:W-:-:S04]  /*0890*/  ISETP.GT.AND P5, PT, R13, -0x1, PT ;  /* 0xffffffff0d00780c */ /* 0x000fc80003fa4270 */
[----:B------:R-:W-:Y:S01]  /*08a0*/  FSEL R19, R8, -INF , P5 ;  /* 0xff80000008137808 */ /* 0x000fe20002800000 */
[----:B------:R-:W-:-:S06]  /*08b0*/  IMAD.MOV.U32 R8, RZ, RZ, RZ ;  /* 0x000000ffff087224 */ /* 0x000fcc00078e00ff */
[----:B------:R1:W2:Y:S01]  /*08c0*/  @P4 LDG.E.EL R8, desc[UR4][R14.64] ;  /* 0x000000040e084981 */ /* 0x0002a2000c2e1900 */
[C---:B------:R-:W-:Y:S02]  /*08d0*/  FSETP.NAN.AND P5, PT, R19.reuse, R19, PT ;  /* 0x000000131300720b */ /* 0x040fe40003fa8000 */
[----:B------:R-:W-:-:S11]  /*08e0*/  FSETP.GT.AND P6, PT, R19, R10, PT ;  /* 0x0000000a1300720b */ /* 0x000fd60003fc4000 */
[----:B------:R-:W-:Y:S01]  /*08f0*/  @!P5 FSEL R19, R19, R10, P6 ;  /* 0x0000000a1313d208 */ /* 0x000fe20003000000 */
[----:B-1----:R-:W-:Y:S02]  /*0900*/  VIADD R15, R7, 0xfffffffc ;  /* 0xfffffffc070f7836 */ /* 0x002fe40000000000 */
[----:B------:R-:W-:Y:S02]  /*0910*/  IMAD.MOV.U32 R10, RZ, RZ, RZ ;  /* 0x000000ffff0a7224 */ /* 0x000fe400078e00ff */
[----:B------:R-:W-:-:S05]  /*0920*/  IMAD.WIDE R14, R15, 0x4, R2 ;  /* 0x000000040f0e7825 */ /* 0x000fca00078e0202 */
[----:B------:R-:W3:Y:S01]  /*0930*/  @P2 LDG.E.EL R10, desc[UR4][R14.64] ;  /* 0x000000040e0a2981 */ /* 0x000ee2000c2e1900 */
[----:B--2---:R-:W-:Y:S02]  /*0940*/  SEL R8, R8, RZ, P4 ;  /* 0x000000ff08087207 */ /* 0x004fe40002000000 */
[----:B------:R-:W-:-:S04]  /*0950*/  ISETP.GT.AND P4, PT, R12, -0x1, PT ;  /* 0xffffffff0c00780c */ /* 0x000fc80003f84270 */
[----:B------:R-:W-:-:S04]  /*0960*/  FSEL R21, R8, -INF , P4 ;  /* 0xff80000008157808 */ /* 0x000fc80002000000 */
[C---:B------:R-:W-:Y:S02]  /*0970*/  FSETP.NAN.AND P4, PT, R21.reuse, R21, PT ;  /* 0x000000151500720b */ /* 0x040fe40003f88000 */
[----:B------:R-:W-:Y:S01]  /*0980*/  FSETP.GT.AND P5, PT, R21, R16, PT ;  /* 0x000000101500720b */ /* 0x000fe20003fa4000 */
[----:B------:R-:W-:-:S10]  /*0990*/  IMAD.MOV.U32 R8, RZ, RZ, RZ ;  /* 0x000000ffff087224 */ /* 0x000fd400078e00ff */
[----:B------:R-:W-:Y:S02]  /*09a0*/  @!P4 FSEL R21, R21, R16, P5 ;  /* 0x000000101515c208 */ /* 0x000fe40002800000 */
[----:B------:R-:W-:Y:S01]  /*09b0*/  ISETP.NE.AND P5, PT, R17, RZ, PT ;  /* 0x000000ff1100720c */ /* 0x000fe20003fa5270 */
[----:B------:R-:W-:-:S04]  /*09c0*/  VIADD R17, R9, 0xfffffffc ;  /* 0xfffffffc09117836 */ /* 0x000fc80000000000 */
[----:B------:R-:W-:-:S05]  /*09d0*/  IMAD.WIDE R16, R17, 0x4, R2 ;  /* 0x0000000411107825 */ /* 0x000fca00078e0202 */
[----:B------:R1:W2:Y:S01]  /*09e0*/  @P3 LDG.E.EL R8, desc[UR4][R16.64] ;  /* 0x0000000410083981 */ /* 0x0002a2000c2e1900 */
[----:B------:R-:W-:Y:S02]  /*09f0*/  ISETP.NE.AND P6, PT, R20, RZ, PT ;  /* 0x000000ff1400720c */ /* 0x000fe40003fc5270 */
[----:B---3--:R-:W-:-:S04]  /*0a00*/  SEL R10, R10, RZ, P2 ;  /* 0x000000ff0a0a7207 */ /* 0x008fc80001000000 */
[----:B------:R-:W-:-:S04]  /*0a10*/  FSEL R10, R10, -INF , P6 ;  /* 0xff8000000a0a7808 */ /* 0x000fc80003000000 */
[----:B------:R-:W-:-:S04]  /*0a20*/  FSEL R10, R10, -INF , P0 ;  /* 0xff8000000a0a7808 */ /* 0x000fc80000000000 */
[----:B------:R-:W-:Y:S02]  /*0a30*/  FSETP.NAN.AND P2, PT, R10, R10, PT ;  /* 0x0000000a0a00720b */ /* 0x000fe40003f48000 */
[----:B------:R-:W-:Y:S01]  /*0a40*/  LEA R11, R11, 0x1, 0x1 ;  /* 0x000000010b0b7811 */ /* 0x000fe200078e08ff */
[----:B-1----:R-:W-:Y:S02]  /*0a50*/  VIADD R17, R9, 0xffffffff ;  /* 0xffffffff09117836 */ /* 0x002fe40000000000 */
[----:B------:R-:W-:Y:S02]  /*0a60*/  IMAD.MOV.U32 R18, RZ, RZ, RZ ;  /* 0x000000ffff127224 */ /* 0x000fe400078e00ff */
[----:B------:R-:W-:Y:S01]  /*0a70*/  IMAD.WIDE R16, R17, 0x4, R2 ;  /* 0x0000000411107825 */ /* 0x000fe200078e0202 */
[----:B--2---:R-:W-:-:S04]  /*0a80*/  SEL R8, R8, RZ, P3 ;  /* 0x000000ff08087207 */ /* 0x004fc80001800000 */
[----:B------:R-:W-:-:S04]  /*0a90*/  FSEL R8, R8, -INF , P5 ;  /* 0xff80000008087808 */ /* 0x000fc80002800000 */
[----:B------:R-:W-:-:S04]  /*0aa0*/  FSEL R8, R8, -INF , P1 ;  /* 0xff80000008087808 */ /* 0x000fc80000800000 */
[C---:B------:R-:W-:Y:S02]  /*0ab0*/  FSETP.NAN.AND P3, PT, R8.reuse, R8, PT ;  /* 0x000000080800720b */ /* 0x040fe40003f68000 */
[----:B------:R-:W-:-:S11]  /*0ac0*/  FSETP.GT.AND P4, PT, R8, R19, PT ;  /* 0x000000130800720b */ /* 0x000fd60003f84000 */
[----:B------:R-:W-:Y:S02]  /*0ad0*/  @!P3 FSEL R8, R8, R19, P4 ;  /* 0x000000130808b208 */ /* 0x000fe40002000000 */
[----:B------:R-:W-:-:S04]  /*0ae0*/  FSETP.GT.AND P3, PT, R10, R21, PT ;  /* 0x000000150a00720b */ /* 0x000fc80003f64000 */
[----:B------:R-:W-:Y:S02]  /*0af0*/  @!P2 FSEL R10, R10, R21, P3 ;  /* 0x000000150a0aa208 */ /* 0x000fe40001800000 */
[----:B------:R-:W-:-:S04]  /*0b00*/  ISETP.LT.AND P3, PT, R11, 0x5, P1 ;  /* 0x000000050b00780c */ /* 0x000fc80000f61270 */
[----:B------:R-:W-:Y:S01]  /*0b10*/  ISETP.GT.AND P2, PT, R4, RZ, P3 ;  /* 0x000000ff0400720c */ /* 0x000fe20001f44270 */
[----:B------:R-:W-:-:S03]  /*0b20*/  VIADD R11, R9, 0xfffffffe ;  /* 0xfffffffe090b7836 */ /* 0x000fc60000000000 */
[----:B------:R-:W-:Y:S01]  /*0b30*/  ISETP.LT.AND P1, PT, R6, 0x90, P2 ;  /* 0x000000900600780c */ /* 0x000fe20001721270 */
[----:B------:R-:W-:-:S04]  /*0b40*/  IMAD.WIDE R14, R11, 0x4, R2 ;  /* 0x000000040b0e7825 */ /* 0x000fc800078e0202 */
[----:B------:R-:W-:-:S08]  /*0b50*/  IMAD.MOV.U32 R11, RZ, RZ, RZ ;  /* 0x000000ffff0b7224 */ /* 0x000fd000078e00ff */
[----:B------:R-:W2:Y:S04]  /*0b60*/  @P1 LDG.E.EL R18, desc[UR4][R14.64] ;  /* 0x000000040e121981 */ /* 0x000ea8000c2e1900 */
[----:B------:R-:W3:Y:S01]  /*0b70*/  @P1 LDG.E.EL R11, desc[UR4][R16.64] ;  /* 0x00000004100b1981 */ /* 0x000ee2000c2e1900 */
[----:B------:R-:W-:Y:S02]  /*0b80*/  PLOP3.LUT P4, PT, P5, P3, PT, 0x80, 0x0 ;  /* 0x000000000000781c */ /* 0x000fe40002f87070 */
[----:B--2---:R-:W-:Y:S02]  /*0b90*/  SEL R20, R18, RZ, P1 ;  /* 0x000000ff12147207 */ /* 0x004fe40000800000 */
[----:B---3--:R-:W-:Y:S02]  /*0ba0*/  SEL R21, R11, RZ, P1 ;  /* 0x000000ff0b157207 */ /* 0x008fe40000800000 */
[----:B------:R-:W-:-:S04]  /*0bb0*/  ISETP.GT.AND P1, PT, R13, -0x1, P4 ;  /* 0xffffffff0d00780c */ /* 0x000fc80002724270 */
[----:B------:R-:W-:Y:S01]  /*0bc0*/  ISETP.LT.AND P1, PT, R6, 0x90, P1 ;  /* 0x000000900600780c */ /* 0x000fe20000f21270 */
[----:B------:R-:W-:Y:S02]  /*0bd0*/  IMAD.MOV.U32 R11, RZ, RZ, RZ ;  /* 0x000000ffff0b7224 */ /* 0x000fe400078e00ff */
[----:B------:R-:W-:-:S10]  /*0be0*/  IMAD.WIDE R18, R9, 0x4, R2 ;  /* 0x0000000409127825 */ /* 0x000fd400078e0202 */
[----:B------:R-:W2:Y:S01]  /*0bf0*/  @P1 LDG.E.EL R11, desc[UR4][R18.64] ;  /* 0x00000004120b1981 */ /* 0x000ea2000c2e1900 */
[----:B------:R-:W-:-:S04]  /*0c00*/  LEA R0, R0, 0x1, 0x1 ;  /* 0x0000000100007811 */ /* 0x000fc800078e08ff */
[----:B------:R-:W-:Y:S01]  /*0c10*/  ISETP.LT.AND P0, PT, R0, 0x5, P0 ;  /* 0x000000050000780c */ /* 0x000fe20000701270 */
[----:B------:R-:W-:Y:S02]  /*0c20*/  VIADD R15, R7, 0xfffffffe ;  /* 0xfffffffe070f7836 */ /* 0x000fe40000000000 */
[----:B------:R-:W-:Y:S02]  /*0c30*/  IMAD.MOV.U32 R0, RZ, RZ, RZ ;  /* 0x000000ffff007224 */ /* 0x000fe400078e00ff */
[----:B------:R-:W-:Y:S01]  /*0c40*/  IMAD.WIDE R14, R15, 0x4, R2 ;  /* 0x000000040f0e7825 */ /* 0x000fe200078e0202 */
[----:B--2---:R-:W-:Y:S02]  /*0c50*/  SEL R9, R11, RZ, P1 ;  /* 0x000000ff0b097207 */ /* 0x004fe40000800000 */
[----:B------:R-:W-:Y:S02]  /*0c60*/  ISETP.GT.AND P1, PT, R5, RZ, P0 ;  /* 0x000000ff0500720c */ /* 0x000fe40000724270 */
[----:B------:R-:W-:-:S02]  /*0c70*/  FSEL R11, R20, -INF , P2 ;  /* 0xff800000140b7808 */ /* 0x000fc40001000000 */
[----:B------:R-:W-:-:S13]  /*0c80*/  ISETP.LT.AND P2, PT, R6, 0x90, P1 ;  /* 0x000000900600780c */ /* 0x000fda0000f41270 */
[----:B------:R-:W2:Y:S01]  /*0c90*/  @P2 LDG.E.EL R0, desc[UR4][R14.64] ;  /* 0x000000040e002981 */ /* 0x000ea2000c2e1900 */
[----:B------:R-:W-:Y:S01]  /*0ca0*/  FSEL R16, R21, -INF , P3 ;  /* 0xff80000015107808 */ /* 0x000fe20001800000 */
[----:B------:R-:W-:Y:S01]  /*0cb0*/  VIADD R13, R7, 0xffffffff ;  /* 0xffffffff070d7836 */ /* 0x000fe20000000000 */
[----:B------:R-:W-:Y:S02]  /*0cc0*/  PLOP3.LUT P3, PT, P6, P0, PT, 0x80, 0x0 ;  /* 0x000000000000781c */ /* 0x000fe40003761070 */
[----:B--2---:R-:W-:-:S04]  /*0cd0*/  SEL R0, R0, RZ, P2 ;  /* 0x000000ff00007207 */ /* 0x004fc80001000000 */
[----:B------:R-:W-:Y:S01]  /*0ce0*/  FSEL R17, R0, -INF , P1 ;  /* 0xff80000000117808 */ /* 0x000fe20000800000 */
[----:B------:R-:W-:Y:S01]  /*0cf0*/  IMAD.MOV.U32 R0, RZ, RZ, RZ ;  /* 0x000000ffff007224 */ /* 0x000fe200078e00ff */
[----:B------:R-:W-:Y:S01]  /*0d00*/  ISETP.GT.AND P1, PT, R12, -0x1, P3 ;  /* 0xffffffff0c00780c */ /* 0x000fe20001f24270 */
[----:B------:R-:W-:-:S03]  /*0d10*/  IMAD.WIDE R12, R13, 0x4, R2 ;  /* 0x000000040d0c7825 */ /* 0x000fc600078e0202 */
[----:B------:R-:W-:Y:S02]  /*0d20*/  ISETP.LT.AND P1, PT, R6, 0x90, P1 ;  /* 0x000000900600780c */ /* 0x000fe40000f21270 */
[----:B------:R1:W2:Y:S01]  /*0d30*/  @P2 LDG.E.EL R0, desc[UR4][R12.64] ;  /* 0x000000040c002981 */ /* 0x0002a2000c2e1900 */
[----:B------:R-:W-:-:S04]  /*0d40*/  IMAD.WIDE R2, R7, 0x4, R2 ;  /* 0x0000000407027825 */ /* 0x000fc800078e0202 */
[----:B------:R-:W-:-:S06]  /*0d50*/  IMAD.MOV.U32 R7, RZ, RZ, RZ ;  /* 0x000000ffff077224 */ /* 0x000fcc00078e00ff */
[----:B------:R-:W3:Y:S01]  /*0d60*/  @P1 LDG.E.EL R7, desc[UR4][R2.64] ;  /* 0x0000000402071981 */ /* 0x000ee2000c2e1900 */
[----:B------:R-:W-:-:S04]  /*0d70*/  ISETP.GT.AND P6, PT, R4, -0x1, PT ;  /* 0xffffffff0400780c */ /* 0x000fc80003fc4270 */
[----:B------:R-:W-:Y:S02]  /*0d80*/  FSEL R16, R16, -INF , P6 ;  /* 0xff80000010107808 */ /* 0x000fe40003000000 */
[----:B-1----:R-:W-:Y:S02]  /*0d90*/  FSEL R12, R9, -INF , P4 ;  /* 0xff800000090c7808 */ /* 0x002fe40002000000 */
[----:B------:R-:W-:Y:S02]  /*0da0*/  ISETP.GT.AND P6, PT, R5, -0x1, PT ;  /* 0xffffffff0500780c */ /* 0x000fe40003fc4270 */
[----:B------:R-:W-:Y:S01]  /*0db0*/  FSETP.NAN.AND P4, PT, R16, R16, PT ;  /* 0x000000101000720b */ /* 0x000fe20003f88000 */
[----:B------:R-:W1:Y:S01]  /*0dc0*/  LDC.64 R4, c[0x0][0x218] ;  /* 0x00008600ff047b82 */ /* 0x000e620000000a00 */
[----:B------:R-:W-:Y:S02]  /*0dd0*/  FSETP.GT.AND P5, PT, R11, R8, PT ;  /* 0x000000080b00720b */ /* 0x000fe40003fa4000 */
[----:B--2---:R-:W-:-:S02]  /*0de0*/  SEL R0, R0, RZ, P2 ;  /* 0x000000ff00007207 */ /* 0x004fc40001000000 */
[----:B------:R-:W-:Y:S02]  /*0df0*/  FSETP.NAN.AND P2, PT, R11, R11, PT ;  /* 0x0000000b0b00720b */ /* 0x000fe40003f48000 */
[----:B------:R-:W-:Y:S02]  /*0e00*/  FSEL R0, R0, -INF , P0 ;  /* 0xff80000000007808 */ /* 0x000fe40000000000 */
[----:B------:R-:W-:Y:S02]  /*0e10*/  FSETP.NAN.AND P0, PT, R17, R17, PT ;  /* 0x000000111100720b */ /* 0x000fe40003f08000 */
[----:B------:R-:W-:Y:S02]  /*0e20*/  FSEL R0, R0, -INF , P6 ;  /* 0xff80000000007808 */ /* 0x000fe40003000000 */
[----:B---3--:R-:W-:-:S05]  /*0e30*/  SEL R7, R7, RZ, P1 ;  /* 0x000000ff07077207 */ /* 0x008fca0000800000 */
[----:B------:R-:W-:Y:S02]  /*0e40*/  @!P2 FSEL R11, R11, R8, P5 ;  /* 0x000000080b0ba208 */ /* 0x000fe40002800000 */
[----:B------:R-:W-:Y:S02]  /*0e50*/  FSETP.NAN.AND P1, PT, R0, R0, PT ;  /* 0x000000000000720b */ /* 0x000fe40003f28000 */
[----:B------:R-:W-:Y:S02]  /*0e60*/  FSEL R13, R7, -INF , P3 ;  /* 0xff800000070d7808 */ /* 0x000fe40001800000 */
[CC--:B------:R-:W-:Y:S02]  /*0e70*/  FSETP.GT.AND P6, PT, R17.reuse, R10.reuse, PT ;  /* 0x0000000a1100720b */ /* 0x0c0fe40003fc4000 */
[----:B------:R-:W-:Y:S02]  /*0e80*/  FSETP.GT.AND P3, PT, R16, R11, PT ;  /* 0x0000000b1000720b */ /* 0x000fe40003f64000 */
[----:B------:R-:W-:-:S02]  /*0e90*/  @!P0 FSEL R17, R17, R10, P6 ;  /* 0x0000000a11118208 */ /* 0x000fc40003000000 */
[----:B------:R-:W-:Y:S02]  /*0ea0*/  @!P4 FSEL R16, R16, R11, P3 ;  /* 0x0000000b1010c208 */ /* 0x000fe40001800000 */
[----:B------:R-:W-:Y:S02]  /*0eb0*/  ISETP.GE.AND P4, PT, R6, 0x90, PT ;  /* 0x000000900600780c */ /* 0x000fe40003f86270 */
[----:B------:R-:W-:Y:S02]  /*0ec0*/  FSETP.NAN.AND P2, PT, R12, R12, PT ;  /* 0x0000000c0c00720b */ /* 0x000fe40003f48000 */
[----:B------:R-:W-:Y:S02]  /*0ed0*/  FSETP.NAN.AND P0, PT, R13, R13, PT ;  /* 0x0000000d0d00720b */ /* 0x000fe40003f08000 */
[----:B------:R-:W-:-:S04]  /*0ee0*/  FSETP.GT.AND P5, PT, R0, R17, PT ;  /* 0x000000110000720b */ /* 0x000fc80003fa4000 */
[----:B------:R-:W-:Y:S02]  /*0ef0*/  @!P1 FSEL R0, R0, R17, P5 ;  /* 0x0000001100009208 */ /* 0x000fe40002800000 */
[----:B------:R-:W-:Y:S02]  /*0f00*/  FSETP.GT.AND P1, PT, R12, R16, PT ;  /* 0x000000100c00720b */ /* 0x000fe40003f24000 */
[C---:B------:R-:W-:Y:S01]  /*0f10*/  FSETP.GT.AND P3, PT, R13.reuse, R0, PT ;  /* 0x000000000d00720b */ /* 0x040fe20003f64000 */
[----:B-1----:R-:W-:Y:S01]  /*0f20*/  IMAD.WIDE R6, R6, 0x4, R4 ;  /* 0x0000000406067825 */ /* 0x002fe200078e0204 */
[----:B------:R-:W-:Y:S02]  /*0f30*/  @!P2 FSEL R12, R12, R16, P1 ;  /* 0x000000100c0ca208 */ /* 0x000fe40000800000 */
[----:B------:R-:W-:Y:S01]  /*0f40*/  @!P0 FSEL R13, R13, R0, P3 ;  /* 0x000000000d0d8208 */ /* 0x000fe20001800000 */
[----:B------:R-:W-:Y:S08]  /*0f50*/  @P4 EXIT ;  /* 0x000000000000494d */ /* 0x000ff00003800000 */
[----:B------:R-:W-:Y:S01]  /*0f60*/  STG.E.64 desc[UR4][R6.64], R12 ;  /* 0x0000000c06007986 */ /* 0x000fe2000c101b04 */
[----:B------:R-:W-:Y:S05]  /*0f70*/  EXIT ;  /* 0x000000000000794d */ /* 0x000fea0003800000 */
.L_x_0:
[----:B------:R-:W-:-:S00]  /*0f80*/  BRA `(.L_x_0) ;  /* 0xfffffffc00fc7947 */ /* 0x000fc0000383ffff */
[----:B------:R-:W-:-:S00]  /*0f90*/  NOP ;  /* 0x0000000000007918 */ /* 0x000fc00000000000 */
        /* <DEDUP_REMOVED lines=14> */
.L_x_1:


//--------------------- .nv.constant0.triton_poi_fused_constant_pad_nd_max_pool2d_with_indices_0 --------------------------
	.section	.nv.constant0.triton_poi_fused_constant_pad_nd_max_pool2d_with_indices_0,"a",@progbits
	.sectionflags	@""
	.align	4
.nv.constant0.triton_poi_fused_constant_pad_nd_max_pool2d_with_indices_0:
	.zero		548
